//
// Generated by NVIDIA NVVM Compiler
//
// Compiler Build ID: CL-36424714
// Cuda compilation tools, release 13.0, V13.0.88
// Based on NVVM 20.0.0
//

.version 9.0
.target sm_100
.address_size 64

	// .globl	_Z13no_divergencePfi

.visible .entry _Z13no_divergencePfi(
	.param .u64 .ptr .align 1 _Z13no_divergencePfi_param_0,
	.param .u32 _Z13no_divergencePfi_param_1
)
{
	.reg .pred 	%p<2>;
	.reg .b32 	%r<6>;
	.reg .b32 	%f<3>;
	.reg .b64 	%rd<5>;

	ld.param.u64 	%rd1, [_Z13no_divergencePfi_param_0];
	ld.param.u32 	%r2, [_Z13no_divergencePfi_param_1];
	mov.u32 	%r3, %ctaid.x;
	mov.u32 	%r4, %ntid.x;
	mov.u32 	%r5, %tid.x;
	mad.lo.s32 	%r1, %r3, %r4, %r5;
	setp.ge.s32 	%p1, %r1, %r2;
	@%p1 bra 	$L__BB0_2;
	cvta.to.global.u64 	%rd2, %rd1;
	mul.wide.s32 	%rd3, %r1, 4;
	add.s64 	%rd4, %rd2, %rd3;
	ld.global.f32 	%f1, [%rd4];
	fma.rn.f32 	%f2, %f1, 0f40000000, 0f3F800000;
	st.global.f32 	[%rd4], %f2;
$L__BB0_2:
	ret;

}
	// .globl	_Z15warp_divergencePfi
.visible .entry _Z15warp_divergencePfi(
	.param .u64 .ptr .align 1 _Z15warp_divergencePfi_param_0,
	.param .u32 _Z15warp_divergencePfi_param_1
)
{
	.reg .pred 	%p<3>;
	.reg .b32 	%r<7>;
	.reg .b32 	%f<5>;
	.reg .b64 	%rd<7>;

	ld.param.u64 	%rd2, [_Z15warp_divergencePfi_param_0];
	ld.param.u32 	%r3, [_Z15warp_divergencePfi_param_1];
	cvta.to.global.u64 	%rd1, %rd2;
	mov.u32 	%r4, %ctaid.x;
	mov.u32 	%r5, %ntid.x;
	mov.u32 	%r1, %tid.x;
	mad.lo.s32 	%r2, %r4, %r5, %r1;
	setp.ge.s32 	%p1, %r2, %r3;
	@%p1 bra 	$L__BB1_4;
	and.b32  	%r6, %r1, 1;
	setp.eq.b32 	%p2, %r6, 1;
	@%p2 bra 	$L__BB1_3;
	mul.wide.s32 	%rd5, %r2, 4;
	add.s64 	%rd6, %rd1, %rd5;
	ld.global.f32 	%f3, [%rd6];
	add.f32 	%f4, %f3, %f3;
	st.global.f32 	[%rd6], %f4;
	bra.uni 	$L__BB1_4;
$L__BB1_3:
	mul.wide.s32 	%rd3, %r2, 4;
	add.s64 	%rd4, %rd1, %rd3;
	ld.global.f32 	%f1, [%rd4];
	add.f32 	%f2, %f1, 0f3F800000;
	st.global.f32 	[%rd4], %f2;
$L__BB1_4:
	ret;

}
	// .globl	_Z17severe_divergencePfi
.visible .entry _Z17severe_divergencePfi(
	.param .u64 .ptr .align 1 _Z17severe_divergencePfi_param_0,
	.param .u32 _Z17severe_divergencePfi_param_1
)
{
	.reg .pred 	%p<9>;
	.reg .b32 	%r<7>;
	.reg .b32 	%f<17>;
	.reg .b64 	%rd<19>;

	ld.param.u64 	%rd2, [_Z17severe_divergencePfi_param_0];
	ld.param.u32 	%r3, [_Z17severe_divergencePfi_param_1];
	cvta.to.global.u64 	%rd1, %rd2;
	mov.u32 	%r4, %ctaid.x;
	mov.u32 	%r5, %ntid.x;
	mov.u32 	%r1, %tid.x;
	mad.lo.s32 	%r2, %r4, %r5, %r1;
	setp.ge.s32 	%p1, %r2, %r3;
	@%p1 bra 	$L__BB2_16;
	and.b32  	%r6, %r1, 7;
	setp.gt.s32 	%p2, %r6, 3;
	@%p2 bra 	$L__BB2_5;
	setp.gt.s32 	%p6, %r6, 1;
	@%p6 bra 	$L__BB2_10;
	setp.eq.s32 	%p8, %r6, 0;
	@%p8 bra 	$L__BB2_4;
	bra.uni 	$L__BB2_8;
$L__BB2_4:
	mul.wide.s32 	%rd17, %r2, 4;
	add.s64 	%rd18, %rd1, %rd17;
	ld.global.f32 	%f15, [%rd18];
	mul.f32 	%f16, %f15, 0f3F8CCCCD;
	st.global.f32 	[%rd18], %f16;
	bra.uni 	$L__BB2_16;
$L__BB2_5:
	setp.gt.s32 	%p3, %r6, 5;
	@%p3 bra 	$L__BB2_14;
	setp.eq.s32 	%p5, %r6, 4;
	@%p5 bra 	$L__BB2_7;
	bra.uni 	$L__BB2_12;
$L__BB2_7:
	mul.wide.s32 	%rd9, %r2, 4;
	add.s64 	%rd10, %rd1, %rd9;
	ld.global.f32 	%f7, [%rd10];
	add.f32 	%f8, %f7, 0f3DCCCCCD;
	st.global.f32 	[%rd10], %f8;
	bra.uni 	$L__BB2_16;
$L__BB2_8:
	mul.wide.s32 	%rd15, %r2, 4;
	add.s64 	%rd16, %rd1, %rd15;
	ld.global.f32 	%f13, [%rd16];
	mul.f32 	%f14, %f13, 0f3F99999A;
	st.global.f32 	[%rd16], %f14;
	bra.uni 	$L__BB2_16;
$L__BB2_9:
	mul.wide.s32 	%rd13, %r2, 4;
	add.s64 	%rd14, %rd1, %rd13;
	ld.global.f32 	%f11, [%rd14];
	mul.f32 	%f12, %f11, 0f3FA66666;
	st.global.f32 	[%rd14], %f12;
	bra.uni 	$L__BB2_16;
$L__BB2_10:
	setp.eq.s32 	%p7, %r6, 2;
	@%p7 bra 	$L__BB2_9;
	mul.wide.s32 	%rd11, %r2, 4;
	add.s64 	%rd12, %rd1, %rd11;
	ld.global.f32 	%f9, [%rd12];
	mul.f32 	%f10, %f9, 0f3FB33333;
	st.global.f32 	[%rd12], %f10;
	bra.uni 	$L__BB2_16;
$L__BB2_12:
	mul.wide.s32 	%rd7, %r2, 4;
	add.s64 	%rd8, %rd1, %rd7;
	ld.global.f32 	%f5, [%rd8];
	add.f32 	%f6, %f5, 0f3E4CCCCD;
	st.global.f32 	[%rd8], %f6;
	bra.uni 	$L__BB2_16;
$L__BB2_13:
	mul.wide.s32 	%rd5, %r2, 4;
	add.s64 	%rd6, %rd1, %rd5;
	ld.global.f32 	%f3, [%rd6];
	add.f32 	%f4, %f3, 0f3E99999A;
	st.global.f32 	[%rd6], %f4;
	bra.uni 	$L__BB2_16;
$L__BB2_14:
	setp.eq.s32 	%p4, %r6, 6;
	@%p4 bra 	$L__BB2_13;
	mul.wide.s32 	%rd3, %r2, 4;
	add.s64 	%rd4, %rd1, %rd3;
	ld.global.f32 	%f1, [%rd4];
	add.f32 	%f2, %f1, 0f3ECCCCCD;
	st.global.f32 	[%rd4], %f2;
$L__BB2_16:
	ret;

}
	// .globl	_Z16block_divergencePfi
.visible .entry _Z16block_divergencePfi(
	.param .u64 .ptr .align 1 _Z16block_divergencePfi_param_0,
	.param .u32 _Z16block_divergencePfi_param_1
)
{
	.reg .pred 	%p<3>;
	.reg .b32 	%r<7>;
	.reg .b32 	%f<5>;
	.reg .b64 	%rd<7>;

	ld.param.u64 	%rd2, [_Z16block_divergencePfi_param_0];
	ld.param.u32 	%r3, [_Z16block_divergencePfi_param_1];
	cvta.to.global.u64 	%rd1, %rd2;
	mov.u32 	%r1, %ctaid.x;
	mov.u32 	%r4, %ntid.x;
	mov.u32 	%r5, %tid.x;
	mad.lo.s32 	%r2, %r1, %r4, %r5;
	setp.ge.s32 	%p1, %r2, %r3;
	@%p1 bra 	$L__BB3_4;
	and.b32  	%r6, %r1, 1;
	setp.eq.b32 	%p2, %r6, 1;
	@%p2 bra 	$L__BB3_3;
	mul.wide.s32 	%rd5, %r2, 4;
	add.s64 	%rd6, %rd1, %rd5;
	ld.global.f32 	%f3, [%rd6];
	add.f32 	%f4, %f3, %f3;
	st.global.f32 	[%rd6], %f4;
	bra.uni 	$L__BB3_4;
$L__BB3_3:
	mul.wide.s32 	%rd3, %r2, 4;
	add.s64 	%rd4, %rd1, %rd3;
	ld.global.f32 	%f1, [%rd4];
	add.f32 	%f2, %f1, 0f3F800000;
	st.global.f32 	[%rd4], %f2;
$L__BB3_4:
	ret;

}
	// .globl	_Z17predicated_kernelPfi
.visible .entry _Z17predicated_kernelPfi(
	.param .u64 .ptr .align 1 _Z17predicated_kernelPfi_param_0,
	.param .u32 _Z17predicated_kernelPfi_param_1
)
{
	.reg .pred 	%p<3>;
	.reg .b32 	%r<7>;
	.reg .b32 	%f<5>;
	.reg .b64 	%rd<5>;

	ld.param.u64 	%rd1, [_Z17predicated_kernelPfi_param_0];
	ld.param.u32 	%r3, [_Z17predicated_kernelPfi_param_1];
	mov.u32 	%r4, %ctaid.x;
	mov.u32 	%r5, %ntid.x;
	mov.u32 	%r1, %tid.x;
	mad.lo.s32 	%r2, %r4, %r5, %r1;
	setp.ge.s32 	%p1, %r2, %r3;
	@%p1 bra 	$L__BB4_2;
	cvta.to.global.u64 	%rd2, %rd1;
	and.b32  	%r6, %r1, 1;
	setp.eq.b32 	%p2, %r6, 1;
	selp.f32 	%f1, 0f3F800000, 0f40000000, %p2;
	selp.f32 	%f2, 0f3F800000, 0f00000000, %p2;
	mul.wide.s32 	%rd3, %r2, 4;
	add.s64 	%rd4, %rd2, %rd3;
	ld.global.f32 	%f3, [%rd4];
	fma.rn.f32 	%f4, %f1, %f3, %f2;
	st.global.f32 	[%rd4], %f4;
$L__BB4_2:
	ret;

}


// ===== COMPILED SASS (sm_100) =====

	.target	sm_100

	.elftype	@"ET_EXEC"


//--------------------- .note.nv.tkinfo           --------------------------
	.section	.note.nv.tkinfo,"",@"SHT_NOTE"
	.sectionflags	@"SHF_NOTE_NV_TKINFO"
	.tkinfo
        /*0018*/ 	.word	0x00000002
        /*0030*/ 	.string	""
        /*0030*/ 	.string	"ptxas"
        /*0030*/ 	.string	"Cuda compilation tools, release 13.0, V13.0.88"
        /*0030*/ 	.string	"Build cuda_13.0.r13.0/compiler.36424714_0"
        /*0030*/ 	.string	"-arch sm_100 -m 64 "



//--------------------- .note.nv.cuinfo           --------------------------
	.section	.note.nv.cuinfo,"",@"SHT_NOTE"
	.sectionflags	@"SHF_NOTE_NV_CUINFO"
        /*0018*/ 	.short	0x0002
        /*001a*/ 	.short	0x0064
        /*001c*/ 	.short	0x0082
	.zero		2


//--------------------- .nv.info                  --------------------------
	.section	.nv.info,"",@"SHT_CUDA_INFO"
	.align	4


	//----- nvinfo : EIATTR_REGCOUNT
	.align		4
        /*0000*/ 	.byte	0x04, 0x2f
        /*0002*/ 	.short	(.L_1 - .L_0)
	.align		4
.L_0:
        /*0004*/ 	.word	index@(_Z13no_divergencePfi)
        /*0008*/ 	.word	0x00000008


	//----- nvinfo : EIATTR_FRAME_SIZE
	.align		4
.L_1:
        /*000c*/ 	.byte	0x04, 0x11
        /*000e*/ 	.short	(.L_3 - .L_2)
	.align		4
.L_2:
        /*0010*/ 	.word	index@(_Z13no_divergencePfi)
        /*0014*/ 	.word	0x00000000


	//----- nvinfo : EIATTR_REGCOUNT
	.align		4
.L_3:
        /*0018*/ 	.byte	0x04, 0x2f
        /*001a*/ 	.short	(.L_5 - .L_4)
	.align		4
.L_4:
        /*001c*/ 	.word	index@(_Z15warp_divergencePfi)
        /*0020*/ 	.word	0x00000008


	//----- nvinfo : EIATTR_FRAME_SIZE
	.align		4
.L_5:
        /*0024*/ 	.byte	0x04, 0x11
        /*0026*/ 	.short	(.L_7 - .L_6)
	.align		4
.L_6:
        /*0028*/ 	.word	index@(_Z15warp_divergencePfi)
        /*002c*/ 	.word	0x00000000


	//----- nvinfo : EIATTR_REGCOUNT
	.align		4
.L_7:
        /*0030*/ 	.byte	0x04, 0x2f
        /*0032*/ 	.short	(.L_9 - .L_8)
	.align		4
.L_8:
        /*0034*/ 	.word	index@(_Z17severe_divergencePfi)
        /*0038*/ 	.word	0x00000008


	//----- nvinfo : EIATTR_FRAME_SIZE
	.align		4
.L_9:
        /*003c*/ 	.byte	0x04, 0x11
        /*003e*/ 	.short	(.L_11 - .L_10)
	.align		4
.L_10:
        /*0040*/ 	.word	index@(_Z17severe_divergencePfi)
        /*0044*/ 	.word	0x00000000


	//----- nvinfo : EIATTR_REGCOUNT
	.align		4
.L_11:
        /*0048*/ 	.byte	0x04, 0x2f
        /*004a*/ 	.short	(.L_13 - .L_12)
	.align		4
.L_12:
        /*004c*/ 	.word	index@(_Z16block_divergencePfi)
        /*0050*/ 	.word	0x00000008


	//----- nvinfo : EIATTR_FRAME_SIZE
	.align		4
.L_13:
        /*0054*/ 	.byte	0x04, 0x11
        /*0056*/ 	.short	(.L_15 - .L_14)
	.align		4
.L_14:
        /*0058*/ 	.word	index@(_Z16block_divergencePfi)
        /*005c*/ 	.word	0x00000000


	//----- nvinfo : EIATTR_REGCOUNT
	.align		4
.L_15:
        /*0060*/ 	.byte	0x04, 0x2f
        /*0062*/ 	.short	(.L_17 - .L_16)
	.align		4
.L_16:
        /*0064*/ 	.word	index@(_Z17predicated_kernelPfi)
        /*0068*/ 	.word	0x00000008


	//----- nvinfo : EIATTR_FRAME_SIZE
	.align		4
.L_17:
        /*006c*/ 	.byte	0x04, 0x11
        /*006e*/ 	.short	(.L_19 - .L_18)
	.align		4
.L_18:
        /*0070*/ 	.word	index@(_Z17predicated_kernelPfi)
        /*0074*/ 	.word	0x00000000


	//----- nvinfo : EIATTR_MIN_STACK_SIZE
	.align		4
.L_19:
        /*0078*/ 	.byte	0x04, 0x12
        /*007a*/ 	.short	(.L_21 - .L_20)
	.align		4
.L_20:
        /*007c*/ 	.word	index@(_Z17predicated_kernelPfi)
        /*0080*/ 	.word	0x00000000


	//----- nvinfo : EIATTR_MIN_STACK_SIZE
	.align		4
.L_21:
        /*0084*/ 	.byte	0x04, 0x12
        /*0086*/ 	.short	(.L_23 - .L_22)
	.align		4
.L_22:
        /*0088*/ 	.word	index@(_Z16block_divergencePfi)
        /*008c*/ 	.word	0x00000000


	//----- nvinfo : EIATTR_MIN_STACK_SIZE
	.align		4
.L_23:
        /*0090*/ 	.byte	0x04, 0x12
        /*0092*/ 	.short	(.L_25 - .L_24)
	.align		4
.L_24:
        /*0094*/ 	.word	index@(_Z17severe_divergencePfi)
        /*0098*/ 	.word	0x00000000


	//----- nvinfo : EIATTR_MIN_STACK_SIZE
	.align		4
.L_25:
        /*009c*/ 	.byte	0x04, 0x12
        /*009e*/ 	.short	(.L_27 - .L_26)
	.align		4
.L_26:
        /*00a0*/ 	.word	index@(_Z15warp_divergencePfi)
        /*00a4*/ 	.word	0x00000000


	//----- nvinfo : EIATTR_MIN_STACK_SIZE
	.align		4
.L_27:
        /*00a8*/ 	.byte	0x04, 0x12
        /*00aa*/ 	.short	(.L_29 - .L_28)
	.align		4
.L_28:
        /*00ac*/ 	.word	index@(_Z13no_divergencePfi)
        /*00b0*/ 	.word	0x00000000
.L_29:


//--------------------- .nv.compat                --------------------------
	.section	.nv.compat,"",@"SHT_CUDA_COMPAT_INFO"
	.align	4
        /*0000*/ 	.byte	0x02, 0x09, 0x00, 0x00, 0x02, 0x02, 0x01, 0x00, 0x02, 0x05, 0x05, 0x00, 0x03, 0x07, 0x01, 0x01
        /*0010*/ 	.byte	0x02, 0x03, 0x00, 0x00, 0x02, 0x06, 0x01, 0x00, 0x04, 0x0b, 0x08, 0x00, 0x09, 0x00, 0x00, 0x00
        /*0020*/ 	.byte	0x00, 0x00, 0x00, 0x00


//--------------------- .nv.info._Z17predicated_kernelPfi --------------------------
	.section	.nv.info._Z17predicated_kernelPfi,"",@"SHT_CUDA_INFO"
	.sectionflags	@""
	.align	4


	//----- nvinfo : EIATTR_CUDA_API_VERSION
	.align		4
        /*0000*/ 	.byte	0x04, 0x37
        /*0002*/ 	.short	(.L_31 - .L_30)
.L_30:
        /*0004*/ 	.word	0x00000082


	//----- nvinfo : EIATTR_KPARAM_INFO
	.align		4
.L_31:
        /*0008*/ 	.byte	0x04, 0x17
        /*000a*/ 	.short	(.L_33 - .L_32)
.L_32:
        /*000c*/ 	.word	0x00000000
        /*0010*/ 	.short	0x0001
        /*0012*/ 	.short	0x0008
        /*0014*/ 	.byte	0x00, 0xf0, 0x11, 0x00


	//----- nvinfo : EIATTR_KPARAM_INFO
	.align		4
.L_33:
        /*0018*/ 	.byte	0x04, 0x17
        /*001a*/ 	.short	(.L_35 - .L_34)
.L_34:
        /*001c*/ 	.word	0x00000000
        /*0020*/ 	.short	0x0000
        /*0022*/ 	.short	0x0000
        /*0024*/ 	.byte	0x00, 0xf5, 0x21, 0x00


	//----- nvinfo : EIATTR_SPARSE_MMA_MASK
	.align		4
.L_35:
        /*0028*/ 	.byte	0x03, 0x50
        /*002a*/ 	.short	0x0000


	//----- nvinfo : EIATTR_MAXREG_COUNT
	.align		4
        /*002c*/ 	.byte	0x03, 0x1b
        /*002e*/ 	.short	0x00ff


	//----- nvinfo : EIATTR_MERCURY_ISA_VERSION
	.align		4
        /*0030*/ 	.byte	0x03, 0x5f
        /*0032*/ 	.short	0x0101


	//----- nvinfo : EIATTR_VRC_CTA_INIT_COUNT
	.align		4
        /*0034*/ 	.byte	0x02, 0x4a
	.zero		1
	.zero		1


	//----- nvinfo : EIATTR_EXIT_INSTR_OFFSETS
	.align		4
        /*0038*/ 	.byte	0x04, 0x1c
        /*003a*/ 	.short	(.L_37 - .L_36)


	//   ....[0]....
.L_36:
        /*003c*/ 	.word	0x00000070


	//   ....[1]....
        /*0040*/ 	.word	0x00000130


	//----- nvinfo : EIATTR_CBANK_PARAM_SIZE
	.align		4
.L_37:
        /*0044*/ 	.byte	0x03, 0x19
        /*0046*/ 	.short	0x000c


	//----- nvinfo : EIATTR_PARAM_CBANK
	.align		4
        /*0048*/ 	.byte	0x04, 0x0a
        /*004a*/ 	.short	(.L_39 - .L_38)
	.align		4
.L_38:
        /*004c*/ 	.word	index@(.nv.constant0._Z17predicated_kernelPfi)
        /*0050*/ 	.short	0x0380
        /*0052*/ 	.short	0x000c


	//----- nvinfo : EIATTR_SW_WAR
	.align		4
.L_39:
        /*0054*/ 	.byte	0x04, 0x36
        /*0056*/ 	.short	(.L_41 - .L_40)
.L_40:
        /*0058*/ 	.word	0x00000008
.L_41:


//--------------------- .nv.info._Z16block_divergencePfi --------------------------
	.section	.nv.info._Z16block_divergencePfi,"",@"SHT_CUDA_INFO"
	.sectionflags	@""
	.align	4


	//----- nvinfo : EIATTR_CUDA_API_VERSION
	.align		4
        /*0000*/ 	.byte	0x04, 0x37
        /*0002*/ 	.short	(.L_43 - .L_42)
.L_42:
        /*0004*/ 	.word	0x00000082


	//----- nvinfo : EIATTR_KPARAM_INFO
	.align		4
.L_43:
        /*0008*/ 	.byte	0x04, 0x17
        /*000a*/ 	.short	(.L_45 - .L_44)
.L_44:
        /*000c*/ 	.word	0x00000000
        /*0010*/ 	.short	0x0001
        /*0012*/ 	.short	0x0008
        /*0014*/ 	.byte	0x00, 0xf0, 0x11, 0x00


	//----- nvinfo : EIATTR_KPARAM_INFO
	.align		4
.L_45:
        /*0018*/ 	.byte	0x04, 0x17
        /*001a*/ 	.short	(.L_47 - .L_46)
.L_46:
        /*001c*/ 	.word	0x00000000
        /*0020*/ 	.short	0x0000
        /*0022*/ 	.short	0x0000
        /*0024*/ 	.byte	0x00, 0xf5, 0x21, 0x00


	//----- nvinfo : EIATTR_SPARSE_MMA_MASK
	.align		4
.L_47:
        /*0028*/ 	.byte	0x03, 0x50
        /*002a*/ 	.short	0x0000


	//----- nvinfo : EIATTR_MAXREG_COUNT
	.align		4
        /*002c*/ 	.byte	0x03, 0x1b
        /*002e*/ 	.short	0x00ff


	//----- nvinfo : EIATTR_MERCURY_ISA_VERSION
	.align		4
        /*0030*/ 	.byte	0x03, 0x5f
        /*0032*/ 	.short	0x0101


	//----- nvinfo : EIATTR_VRC_CTA_INIT_COUNT
	.align		4
        /*0034*/ 	.byte	0x02, 0x4a
	.zero		1
	.zero		1


	//----- nvinfo : EIATTR_EXIT_INSTR_OFFSETS
	.align		4
        /*0038*/ 	.byte	0x04, 0x1c
        /*003a*/ 	.short	(.L_49 - .L_48)


	//   ....[0]....
.L_48:
        /*003c*/ 	.word	0x00000070


	//   ....[1]....
        /*0040*/ 	.word	0x00000110


	//   ....[2]....
        /*0044*/ 	.word	0x00000170


	//----- nvinfo : EIATTR_CBANK_PARAM_SIZE
	.align		4
.L_49:
        /*0048*/ 	.byte	0x03, 0x19
        /*004a*/ 	.short	0x000c


	//----- nvinfo : EIATTR_PARAM_CBANK
	.align		4
        /*004c*/ 	.byte	0x04, 0x0a
        /*004e*/ 	.short	(.L_51 - .L_50)
	.align		4
.L_50:
        /*0050*/ 	.word	index@(.nv.constant0._Z16block_divergencePfi)
        /*0054*/ 	.short	0x0380
        /*0056*/ 	.short	0x000c


	//----- nvinfo : EIATTR_SW_WAR
	.align		4
.L_51:
        /*0058*/ 	.byte	0x04, 0x36
        /*005a*/ 	.short	(.L_53 - .L_52)
.L_52:
        /*005c*/ 	.word	0x00000008
.L_53:


//--------------------- .nv.info._Z17severe_divergencePfi --------------------------
	.section	.nv.info._Z17severe_divergencePfi,"",@"SHT_CUDA_INFO"
	.sectionflags	@""
	.align	4


	//----- nvinfo : EIATTR_CUDA_API_VERSION
	.align		4
        /*0000*/ 	.byte	0x04, 0x37
        /*0002*/ 	.short	(.L_55 - .L_54)
.L_54:
        /*0004*/ 	.word	0x00000082


	//----- nvinfo : EIATTR_KPARAM_INFO
	.align		4
.L_55:
        /*0008*/ 	.byte	0x04, 0x17
        /*000a*/ 	.short	(.L_57 - .L_56)
.L_56:
        /*000c*/ 	.word	0x00000000
        /*0010*/ 	.short	0x0001
        /*0012*/ 	.short	0x0008
        /*0014*/ 	.byte	0x00, 0xf0, 0x11, 0x00


	//----- nvinfo : EIATTR_KPARAM_INFO
	.align		4
.L_57:
        /*0018*/ 	.byte	0x04, 0x17
        /*001a*/ 	.short	(.L_59 - .L_58)
.L_58:
        /*001c*/ 	.word	0x00000000
        /*0020*/ 	.short	0x0000
        /*0022*/ 	.short	0x0000
        /*0024*/ 	.byte	0x00, 0xf5, 0x21, 0x00


	//----- nvinfo : EIATTR_SPARSE_MMA_MASK
	.align		4
.L_59:
        /*0028*/ 	.byte	0x03, 0x50
        /*002a*/ 	.short	0x0000


	//----- nvinfo : EIATTR_MAXREG_COUNT
	.align		4
        /*002c*/ 	.byte	0x03, 0x1b
        /*002e*/ 	.short	0x00ff


	//----- nvinfo : EIATTR_MERCURY_ISA_VERSION
	.align		4
        /*0030*/ 	.byte	0x03, 0x5f
        /*0032*/ 	.short	0x0101


	//----- nvinfo : EIATTR_VRC_CTA_INIT_COUNT
	.align		4
        /*0034*/ 	.byte	0x02, 0x4a
	.zero		1
	.zero		1


	//----- nvinfo : EIATTR_EXIT_INSTR_OFFSETS
	.align		4
        /*0038*/ 	.byte	0x04, 0x1c
        /*003a*/ 	.short	(.L_61 - .L_60)


	//   ....[0]....
.L_60:
        /*003c*/ 	.word	0x00000070


	//   ....[1]....
        /*0040*/ 	.word	0x00000150


	//   ....[2]....
        /*0044*/ 	.word	0x000001b0


	//   ....[3]....
        /*0048*/ 	.word	0x00000230


	//   ....[4]....
        /*004c*/ 	.word	0x00000290


	//   ....[5]....
        /*0050*/ 	.word	0x00000330


	//   ....[6]....
        /*0054*/ 	.word	0x00000390


	//   ....[7]....
        /*0058*/ 	.word	0x00000410


	//   ....[8]....
        /*005c*/ 	.word	0x00000470


	//----- nvinfo : EIATTR_CRS_STACK_SIZE
	.align		4
.L_61:
        /*0060*/ 	.byte	0x04, 0x1e
        /*0062*/ 	.short	(.L_63 - .L_62)
.L_62:
        /*0064*/ 	.word	0x00000000


	//----- nvinfo : EIATTR_CBANK_PARAM_SIZE
	.align		4
.L_63:
        /*0068*/ 	.byte	0x03, 0x19
        /*006a*/ 	.short	0x000c


	//----- nvinfo : EIATTR_PARAM_CBANK
	.align		4
        /*006c*/ 	.byte	0x04, 0x0a
        /*006e*/ 	.short	(.L_65 - .L_64)
	.align		4
.L_64:
        /*0070*/ 	.word	index@(.nv.constant0._Z17severe_divergencePfi)
        /*0074*/ 	.short	0x0380
        /*0076*/ 	.short	0x000c


	//----- nvinfo : EIATTR_SW_WAR
	.align		4
.L_65:
        /*0078*/ 	.byte	0x04, 0x36
        /*007a*/ 	.short	(.L_67 - .L_66)
.L_66:
        /*007c*/ 	.word	0x00000008
.L_67:


//--------------------- .nv.info._Z15warp_divergencePfi --------------------------
	.section	.nv.info._Z15warp_divergencePfi,"",@"SHT_CUDA_INFO"
	.sectionflags	@""
	.align	4


	//----- nvinfo : EIATTR_CUDA_API_VERSION
	.align		4
        /*0000*/ 	.byte	0x04, 0x37
        /*0002*/ 	.short	(.L_69 - .L_68)
.L_68:
        /*0004*/ 	.word	0x00000082


	//----- nvinfo : EIATTR_KPARAM_INFO
	.align		4
.L_69:
        /*0008*/ 	.byte	0x04, 0x17
        /*000a*/ 	.short	(.L_71 - .L_70)
.L_70:
        /*000c*/ 	.word	0x00000000
        /*0010*/ 	.short	0x0001
        /*0012*/ 	.short	0x0008
        /*0014*/ 	.byte	0x00, 0xf0, 0x11, 0x00


	//----- nvinfo : EIATTR_KPARAM_INFO
	.align		4
.L_71:
        /*0018*/ 	.byte	0x04, 0x17
        /*001a*/ 	.short	(.L_73 - .L_72)
.L_72:
        /*001c*/ 	.word	0x00000000
        /*0020*/ 	.short	0x0000
        /*0022*/ 	.short	0x0000
        /*0024*/ 	.byte	0x00, 0xf5, 0x21, 0x00


	//----- nvinfo : EIATTR_SPARSE_MMA_MASK
	.align		4
.L_73:
        /*0028*/ 	.byte	0x03, 0x50
        /*002a*/ 	.short	0x0000


	//----- nvinfo : EIATTR_MAXREG_COUNT
	.align		4
        /*002c*/ 	.byte	0x03, 0x1b
        /*002e*/ 	.short	0x00ff


	//----- nvinfo : EIATTR_MERCURY_ISA_VERSION
	.align		4
        /*0030*/ 	.byte	0x03, 0x5f
        /*0032*/ 	.short	0x0101


	//----- nvinfo : EIATTR_VRC_CTA_INIT_COUNT
	.align		4
        /*0034*/ 	.byte	0x02, 0x4a
	.zero		1
	.zero		1


	//----- nvinfo : EIATTR_EXIT_INSTR_OFFSETS
	.align		4
        /*0038*/ 	.byte	0x04, 0x1c
        /*003a*/ 	.short	(.L_75 - .L_74)


	//   ....[0]....
.L_74:
        /*003c*/ 	.word	0x00000070


	//   ....[1]....
        /*0040*/ 	.word	0x00000110


	//   ....[2]....
        /*0044*/ 	.word	0x00000170


	//----- nvinfo : EIATTR_CRS_STACK_SIZE
	.align		4
.L_75:
        /*0048*/ 	.byte	0x04, 0x1e
        /*004a*/ 	.short	(.L_77 - .L_76)
.L_76:
        /*004c*/ 	.word	0x00000000


	//----- nvinfo : EIATTR_CBANK_PARAM_SIZE
	.align		4
.L_77:
        /*0050*/ 	.byte	0x03, 0x19
        /*0052*/ 	.short	0x000c


	//----- nvinfo : EIATTR_PARAM_CBANK
	.align		4
        /*0054*/ 	.byte	0x04, 0x0a
        /*0056*/ 	.short	(.L_79 - .L_78)
	.align		4
.L_78:
        /*0058*/ 	.word	index@(.nv.constant0._Z15warp_divergencePfi)
        /*005c*/ 	.short	0x0380
        /*005e*/ 	.short	0x000c


	//----- nvinfo : EIATTR_SW_WAR
	.align		4
.L_79:
        /*0060*/ 	.byte	0x04, 0x36
        /*0062*/ 	.short	(.L_81 - .L_80)
.L_80:
        /*0064*/ 	.word	0x00000008
.L_81:


//--------------------- .nv.info._Z13no_divergencePfi --------------------------
	.section	.nv.info._Z13no_divergencePfi,"",@"SHT_CUDA_INFO"
	.sectionflags	@""
	.align	4


	//----- nvinfo : EIATTR_CUDA_API_VERSION
	.align		4
        /*0000*/ 	.byte	0x04, 0x37
        /*0002*/ 	.short	(.L_83 - .L_82)
.L_82:
        /*0004*/ 	.word	0x00000082


	//----- nvinfo : EIATTR_KPARAM_INFO
	.align		4
.L_83:
        /*0008*/ 	.byte	0x04, 0x17
        /*000a*/ 	.short	(.L_85 - .L_84)
.L_84:
        /*000c*/ 	.word	0x00000000
        /*0010*/ 	.short	0x0001
        /*0012*/ 	.short	0x0008
        /*0014*/ 	.byte	0x00, 0xf0, 0x11, 0x00


	//----- nvinfo : EIATTR_KPARAM_INFO
	.align		4
.L_85:
        /*0018*/ 	.byte	0x04, 0x17
        /*001a*/ 	.short	(.L_87 - .L_86)
.L_86:
        /*001c*/ 	.word	0x00000000
        /*0020*/ 	.short	0x0000
        /*0022*/ 	.short	0x0000
        /*0024*/ 	.byte	0x00, 0xf5, 0x21, 0x00


	//----- nvinfo : EIATTR_SPARSE_MMA_MASK
	.align		4
.L_87:
        /*0028*/ 	.byte	0x03, 0x50
        /*002a*/ 	.short	0x0000


	//----- nvinfo : EIATTR_MAXREG_COUNT
	.align		4
        /*002c*/ 	.byte	0x03, 0x1b
        /*002e*/ 	.short	0x00ff


	//----- nvinfo : EIATTR_MERCURY_ISA_VERSION
	.align		4
        /*0030*/ 	.byte	0x03, 0x5f
        /*0032*/ 	.short	0x0101


	//----- nvinfo : EIATTR_VRC_CTA_INIT_COUNT
	.align		4
        /*0034*/ 	.byte	0x02, 0x4a
	.zero		1
	.zero		1


	//----- nvinfo : EIATTR_EXIT_INSTR_OFFSETS
	.align		4
        /*0038*/ 	.byte	0x04, 0x1c
        /*003a*/ 	.short	(.L_89 - .L_88)


	//   ....[0]....
.L_88:
        /*003c*/ 	.word	0x00000070


	//   ....[1]....
        /*0040*/ 	.word	0x000000f0


	//----- nvinfo : EIATTR_CBANK_PARAM_SIZE
	.align		4
.L_89:
        /*0044*/ 	.byte	0x03, 0x19
        /*0046*/ 	.short	0x000c


	//----- nvinfo : EIATTR_PARAM_CBANK
	.align		4
        /*0048*/ 	.byte	0x04, 0x0a
        /*004a*/ 	.short	(.L_91 - .L_90)
	.align		4
.L_90:
        /*004c*/ 	.word	index@(.nv.constant0._Z13no_divergencePfi)
        /*0050*/ 	.short	0x0380
        /*0052*/ 	.short	0x000c


	//----- nvinfo : EIATTR_SW_WAR
	.align		4
.L_91:
        /*0054*/ 	.byte	0x04, 0x36
        /*0056*/ 	.short	(.L_93 - .L_92)
.L_92:
        /*0058*/ 	.word	0x00000008
.L_93:


//--------------------- .nv.callgraph             --------------------------
	.section	.nv.callgraph,"",@"SHT_CUDA_CALLGRAPH"
	.align	4
	.sectionentsize	8
	.align		4
        /*0000*/ 	.word	0x00000000
	.align		4
        /*0004*/ 	.word	0xffffffff
	.align		4
        /*0008*/ 	.word	0x00000000
	.align		4
        /*000c*/ 	.word	0xfffffffe
	.align		4
        /*0010*/ 	.word	0x00000000
	.align		4
        /*0014*/ 	.word	0xfffffffd
	.align		4
        /*0018*/ 	.word	0x00000000
	.align		4
        /*001c*/ 	.word	0xfffffffc


//--------------------- .text._Z17predicated_kernelPfi --------------------------
	.section	.text._Z17predicated_kernelPfi,"ax",@progbits
	.align	128
        .global         _Z17predicated_kernelPfi
        .type           _Z17predicated_kernelPfi,@function
        .size           _Z17predicated_kernelPfi,(.L_x_14 - _Z17predicated_kernelPfi)
        .other          _Z17predicated_kernelPfi,@"STO_CUDA_ENTRY STV_DEFAULT"
_Z17predicated_kernelPfi:
.text._Z17predicated_kernelPfi:
[----:B------:R-:W-:Y:S01]  /*0000*/  LDC R1, c[0x0][0x37c] ;  /* 0x0000df00ff017b82 */ /* 0x000fe20000000800 */
[----:B------:R-:W0:Y:S07]  /*0010*/  S2R R0, SR_TID.X ;  /* 0x0000000000007919 */ /* 0x000e2e0000002100 */
[----:B------:R-:W0:Y:S01]  /*0020*/  S2UR UR4, SR_CTAID.X ;  /* 0x00000000000479c3 */ /* 0x000e220000002500 */
[----:B------:R-:W1:Y:S07]  /*0030*/  LDCU UR5, c[0x0][0x388] ;  /* 0x00007100ff0577ac */ /* 0x000e6e0008000800 */
[----:B------:R-:W0:Y:S02]  /*0040*/  LDC R5, c[0x0][0x360] ;  /* 0x0000d800ff057b82 */ /* 0x000e240000000800 */
[----:B0-----:R-:W-:-:S05]  /*0050*/  IMAD R5, R5, UR4, R0 ;  /* 0x0000000405057c24 */ /* 0x001fca000f8e0200 */
[----:B-1----:R-:W-:-:S13]  /*0060*/  ISETP.GE.AND P0, PT, R5, UR5, PT ;  /* 0x0000000505007c0c */ /* 0x002fda000bf06270 */
[----:B------:R-:W-:Y:S05]  /*0070*/  @P0 EXIT ;  /* 0x000000000000094d */ /* 0x000fea0003800000 */
[----:B------:R-:W0:Y:S01]  /*0080*/  LDC.64 R2, c[0x0][0x380] ;  /* 0x0000e000ff027b82 */ /* 0x000e220000000a00 */
[----:B------:R-:W1:Y:S01]  /*0090*/  LDCU.64 UR4, c[0x0][0x358] ;  /* 0x00006b00ff0477ac */ /* 0x000e620008000a00 */
[----:B0-----:R-:W-:-:S05]  /*00a0*/  IMAD.WIDE R2, R5, 0x4, R2 ;  /* 0x0000000405027825 */ /* 0x001fca00078e0202 */
[----:B-1----:R-:W2:Y:S01]  /*00b0*/  LDG.E R4, desc[UR4][R2.64] ;  /* 0x0000000402047981 */ /* 0x002ea2000c1e1900 */
[----:B------:R-:W-:Y:S01]  /*00c0*/  LOP3.LUT R0, R0, 0x1, RZ, 0xc0, !PT ;  /* 0x0000000100007812 */ /* 0x000fe200078ec0ff */
[----:B------:R-:W-:-:S03]  /*00d0*/  IMAD.MOV.U32 R5, RZ, RZ, 0x3f800000 ;  /* 0x3f800000ff057424 */ /* 0x000fc600078e00ff */
[----:B------:R-:W-:-:S04]  /*00e0*/  ISETP.NE.U32.AND P0, PT, R0, 0x1, PT ;  /* 0x000000010000780c */ /* 0x000fc80003f05070 */
[----:B------:R-:W-:Y:S02]  /*00f0*/  FSEL R0, R5, 2, !P0 ;  /* 0x4000000005007808 */ /* 0x000fe40004000000 */
[----:B------:R-:W-:-:S05]  /*0100*/  FSEL R5, RZ, 1, P0 ;  /* 0x3f800000ff057808 */ /* 0x000fca0000000000 */
[----:B--2---:R-:W-:-:S05]  /*0110*/  FFMA R5, R0, R4, R5 ;  /* 0x0000000400057223 */ /* 0x004fca0000000005 */
[----:B------:R-:W-:Y:S01]  /*0120*/  STG.E desc[UR4][R2.64], R5 ;  /* 0x0000000502007986 */ /* 0x000fe2000c101904 */
[----:B------:R-:W-:Y:S05]  /*0130*/  EXIT ;  /* 0x000000000000794d */ /* 0x000fea0003800000 */
.L_x_0:
[----:B------:R-:W-:-:S00]  /*0140*/  BRA `(.L_x_0) ;  /* 0xfffffffc00fc7947 */ /* 0x000fc0000383ffff */
[----:B------:R-:W-:-:S00]  /*0150*/  NOP ;  /* 0x0000000000007918 */ /* 0x000fc00000000000 */
        /* <DEDUP_REMOVED lines=10> */
.L_x_14:


//--------------------- .text._Z16block_divergencePfi --------------------------
	.section	.text._Z16block_divergencePfi,"ax",@progbits
	.align	128
        .global         _Z16block_divergencePfi
        .type           _Z16block_divergencePfi,@function
        .size           _Z16block_divergencePfi,(.L_x_15 - _Z16block_divergencePfi)
        .other          _Z16block_divergencePfi,@"STO_CUDA_ENTRY STV_DEFAULT"
_Z16block_divergencePfi:
.text._Z16block_divergencePfi:
        /* <DEDUP_REMOVED lines=8> */
[----:B------:R-:W-:-:S04]  /*0080*/  ULOP3.LUT UR4, UR4, 0x1, URZ, 0xc0, !UPT ;  /* 0x0000000104047892 */ /* 0x000fc8000f8ec0ff */
[----:B------:R-:W-:-:S07]  /*0090*/  UISETP.NE.U32.AND UP0, UPT, UR4, 0x1, UPT ;  /* 0x000000010400788c */ /* 0x000fce000bf05070 */
[----:B------:R-:W0:Y:S02]  /*00a0*/  LDCU.64 UR4, c[0x0][0x358] ;  /* 0x00006b00ff0477ac */ /* 0x000e240008000a00 */
[----:B------:R-:W-:Y:S05]  /*00b0*/  BRA.U !UP0, `(.L_x_1) ;  /* 0x0000000108187547 */ /* 0x000fea000b800000 */
[----:B------:R-:W1:Y:S02]  /*00c0*/  LDC.64 R2, c[0x0][0x380] ;  /* 0x0000e000ff027b82 */ /* 0x000e640000000a00 */
[----:B-1----:R-:W-:-:S05]  /*00d0*/  IMAD.WIDE R2, R5, 0x4, R2 ;  /* 0x0000000405027825 */ /* 0x002fca00078e0202 */
[----:B0-----:R-:W2:Y:S02]  /*00e0*/  LDG.E R0, desc[UR4][R2.64] ;  /* 0x0000000402007981 */ /* 0x001ea4000c1e1900 */
[----:B--2---:R-:W-:-:S05]  /*00f0*/  FADD R5, R0, R0 ;  /* 0x0000000000057221 */ /* 0x004fca0000000000 */
[----:B------:R-:W-:Y:S01]  /*0100*/  STG.E desc[UR4][R2.64], R5 ;  /* 0x0000000502007986 */ /* 0x000fe2000c101904 */
[----:B------:R-:W-:Y:S05]  /*0110*/  EXIT ;  /* 0x000000000000794d */ /* 0x000fea0003800000 */
.L_x_1:
[----:B------:R-:W1:Y:S02]  /*0120*/  LDC.64 R2, c[0x0][0x380] ;  /* 0x0000e000ff027b82 */ /* 0x000e640000000a00 */
[----:B-1----:R-:W-:-:S05]  /*0130*/  IMAD.WIDE R2, R5, 0x4, R2 ;  /* 0x0000000405027825 */ /* 0x002fca00078e0202 */
[----:B0-----:R-:W2:Y:S02]  /*0140*/  LDG.E R5, desc[UR4][R2.64] ;  /* 0x0000000402057981 */ /* 0x001ea4000c1e1900 */
[----:B--2---:R-:W-:-:S05]  /*0150*/  FADD R5, R5, 1 ;  /* 0x3f80000005057421 */ /* 0x004fca0000000000 */
[----:B------:R-:W-:Y:S01]  /*0160*/  STG.E desc[UR4][R2.64], R5 ;  /* 0x0000000502007986 */ /* 0x000fe2000c101904 */
[----:B------:R-:W-:Y:S05]  /*0170*/  EXIT ;  /* 0x000000000000794d */ /* 0x000fea0003800000 */
.L_x_2:
        /* <DEDUP_REMOVED lines=16> */
.L_x_15:


//--------------------- .text._Z17severe_divergencePfi --------------------------
	.section	.text._Z17severe_divergencePfi,"ax",@progbits
	.align	128
        .global         _Z17severe_divergencePfi
        .type           _Z17severe_divergencePfi,@function
        .size           _Z17severe_divergencePfi,(.L_x_16 - _Z17severe_divergencePfi)
        .other          _Z17severe_divergencePfi,@"STO_CUDA_ENTRY STV_DEFAULT"
_Z17severe_divergencePfi:
.text._Z17severe_divergencePfi:
        /* <DEDUP_REMOVED lines=8> */
[----:B------:R-:W-:Y:S01]  /*0080*/  LOP3.LUT R0, R0, 0x7, RZ, 0xc0, !PT ;  /* 0x0000000700007812 */ /* 0x000fe200078ec0ff */
[----:B------:R-:W0:Y:S03]  /*0090*/  LDCU.64 UR4, c[0x0][0x358] ;  /* 0x00006b00ff0477ac */ /* 0x000e260008000a00 */
[----:B------:R-:W-:-:S13]  /*00a0*/  ISETP.GT.AND P0, PT, R0, 0x3, PT ;  /* 0x000000030000780c */ /* 0x000fda0003f04270 */
[----:B------:R-:W-:Y:S05]  /*00b0*/  @P0 BRA `(.L_x_3) ;  /* 0x0000000000780947 */ /* 0x000fea0003800000 */
[----:B------:R-:W-:-:S13]  /*00c0*/  ISETP.GT.AND P0, PT, R0, 0x1, PT ;  /* 0x000000010000780c */ /* 0x000fda0003f04270 */
[----:B------:R-:W-:Y:S05]  /*00d0*/  @P0 BRA `(.L_x_4) ;  /* 0x0000000000380947 */ /* 0x000fea0003800000 */
[----:B------:R-:W-:-:S13]  /*00e0*/  ISETP.NE.AND P0, PT, R0, RZ, PT ;  /* 0x000000ff0000720c */ /* 0x000fda0003f05270 */
[----:B------:R-:W-:Y:S05]  /*00f0*/  @!P0 BRA `(.L_x_5) ;  /* 0x0000000000188947 */ /* 0x000fea0003800000 */
[----:B------:R-:W1:Y:S02]  /*0100*/  LDC.64 R2, c[0x0][0x380] ;  /* 0x0000e000ff027b82 */ /* 0x000e640000000a00 */
[----:B-1----:R-:W-:-:S05]  /*0110*/  IMAD.WIDE R2, R5, 0x4, R2 ;  /* 0x0000000405027825 */ /* 0x002fca00078e0202 */
[----:B0-----:R-:W2:Y:S02]  /*0120*/  LDG.E R0, desc[UR4][R2.64] ;  /* 0x0000000402007981 */ /* 0x001ea4000c1e1900 */
[----:B--2---:R-:W-:-:S05]  /*0130*/  FMUL R5, R0, 1.2000000476837158203 ;  /* 0x3f99999a00057820 */ /* 0x004fca0000400000 */
[----:B------:R-:W-:Y:S01]  /*0140*/  STG.E desc[UR4][R2.64], R5 ;  /* 0x0000000502007986 */ /* 0x000fe2000c101904 */
[----:B------:R-:W-:Y:S05]  /*0150*/  EXIT ;  /* 0x000000000000794d */ /* 0x000fea0003800000 */
.L_x_5:
[----:B------:R-:W1:Y:S02]  /*0160*/  LDC.64 R2, c[0x0][0x380] ;  /* 0x0000e000ff027b82 */ /* 0x000e640000000a00 */
[----:B-1----:R-:W-:-:S05]  /*0170*/  IMAD.WIDE R2, R5, 0x4, R2 ;  /* 0x0000000405027825 */ /* 0x002fca00078e0202 */
[----:B0-----:R-:W2:Y:S02]  /*0180*/  LDG.E R5, desc[UR4][R2.64] ;  /* 0x0000000402057981 */ /* 0x001ea4000c1e1900 */
[----:B--2---:R-:W-:-:S05]  /*0190*/  FMUL R5, R5, 1.1000000238418579102 ;  /* 0x3f8ccccd05057820 */ /* 0x004fca0000400000 */
[----:B------:R-:W-:Y:S01]  /*01a0*/  STG.E desc[UR4][R2.64], R5 ;  /* 0x0000000502007986 */ /* 0x000fe2000c101904 */
[----:B------:R-:W-:Y:S05]  /*01b0*/  EXIT ;  /* 0x000000000000794d */ /* 0x000fea0003800000 */
.L_x_4:
[----:B------:R-:W-:-:S13]  /*01c0*/  ISETP.NE.AND P0, PT, R0, 0x2, PT ;  /* 0x000000020000780c */ /* 0x000fda0003f05270 */
[----:B------:R-:W-:Y:S05]  /*01d0*/  @!P0 BRA `(.L_x_6) ;  /* 0x0000000000188947 */ /* 0x000fea0003800000 */
[----:B------:R-:W1:Y:S02]  /*01e0*/  LDC.64 R2, c[0x0][0x380] ;  /* 0x0000e000ff027b82 */ /* 0x000e640000000a00 */
[----:B-1----:R-:W-:-:S05]  /*01f0*/  IMAD.WIDE R2, R5, 0x4, R2 ;  /* 0x0000000405027825 */ /* 0x002fca00078e0202 */
[----:B0-----:R-:W2:Y:S02]  /*0200*/  LDG.E R5, desc[UR4][R2.64] ;  /* 0x0000000402057981 */ /* 0x001ea4000c1e1900 */
[----:B--2---:R-:W-:-:S05]  /*0210*/  FMUL R5, R5, 1.3999999761581420898 ;  /* 0x3fb3333305057820 */ /* 0x004fca0000400000 */
[----:B------:R-:W-:Y:S01]  /*0220*/  STG.E desc[UR4][R2.64], R5 ;  /* 0x0000000502007986 */ /* 0x000fe2000c101904 */
[----:B------:R-:W-:Y:S05]  /*0230*/  EXIT ;  /* 0x000000000000794d */ /* 0x000fea0003800000 */
.L_x_6:
[----:B------:R-:W1:Y:S02]  /*0240*/  LDC.64 R2, c[0x0][0x380] ;  /* 0x0000e000ff027b82 */ /* 0x000e640000000a00 */
[----:B-1----:R-:W-:-:S05]  /*0250*/  IMAD.WIDE R2, R5, 0x4, R2 ;  /* 0x0000000405027825 */ /* 0x002fca00078e0202 */
[----:B0-----:R-:W2:Y:S02]  /*0260*/  LDG.E R5, desc[UR4][R2.64] ;  /* 0x0000000402057981 */ /* 0x001ea4000c1e1900 */
[----:B--2---:R-:W-:-:S05]  /*0270*/  FMUL R5, R5, 1.2999999523162841797 ;  /* 0x3fa6666605057820 */ /* 0x004fca0000400000 */
[----:B------:R-:W-:Y:S01]  /*0280*/  STG.E desc[UR4][R2.64], R5 ;  /* 0x0000000502007986 */ /* 0x000fe2000c101904 */
[----:B------:R-:W-:Y:S05]  /*0290*/  EXIT ;  /* 0x000000000000794d */ /* 0x000fea0003800000 */
.L_x_3:
[----:B------:R-:W-:-:S13]  /*02a0*/  ISETP.GT.AND P0, PT, R0, 0x5, PT ;  /* 0x000000050000780c */ /* 0x000fda0003f04270 */
[----:B------:R-:W-:Y:S05]  /*02b0*/  @P0 BRA `(.L_x_7) ;  /* 0x0000000000380947 */ /* 0x000fea0003800000 */
[----:B------:R-:W-:-:S13]  /*02c0*/  ISETP.NE.AND P0, PT, R0, 0x4, PT ;  /* 0x000000040000780c */ /* 0x000fda0003f05270 */
[----:B------:R-:W-:Y:S05]  /*02d0*/  @!P0 BRA `(.L_x_8) ;  /* 0x0000000000188947 */ /* 0x000fea0003800000 */
[----:B------:R-:W1:Y:S02]  /*02e0*/  LDC.64 R2, c[0x0][0x380] ;  /* 0x0000e000ff027b82 */ /* 0x000e640000000a00 */
[----:B-1----:R-:W-:-:S05]  /*02f0*/  IMAD.WIDE R2, R5, 0x4, R2 ;  /* 0x0000000405027825 */ /* 0x002fca00078e0202 */
[----:B0-----:R-:W2:Y:S02]  /*0300*/  LDG.E R5, desc[UR4][R2.64] ;  /* 0x0000000402057981 */ /* 0x001ea4000c1e1900 */
[----:B--2---:R-:W-:-:S05]  /*0310*/  FADD R5, R5, 0.20000000298023223877 ;  /* 0x3e4ccccd05057421 */ /* 0x004fca0000000000 */
[----:B------:R-:W-:Y:S01]  /*0320*/  STG.E desc[UR4][R2.64], R5 ;  /* 0x0000000502007986 */ /* 0x000fe2000c101904 */
[----:B------:R-:W-:Y:S05]  /*0330*/  EXIT ;  /* 0x000000000000794d */ /* 0x000fea0003800000 */
.L_x_8:
[----:B------:R-:W1:Y:S02]  /*0340*/  LDC.64 R2, c[0x0][0x380] ;  /* 0x0000e000ff027b82 */ /* 0x000e640000000a00 */
[----:B-1----:R-:W-:-:S05]  /*0350*/  IMAD.WIDE R2, R5, 0x4, R2 ;  /* 0x0000000405027825 */ /* 0x002fca00078e0202 */
[----:B0-----:R-:W2:Y:S02]  /*0360*/  LDG.E R5, desc[UR4][R2.64] ;  /* 0x0000000402057981 */ /* 0x001ea4000c1e1900 */
[----:B--2---:R-:W-:-:S05]  /*0370*/  FADD R5, R5, 0.10000000149011611938 ;  /* 0x3dcccccd05057421 */ /* 0x004fca0000000000 */
[----:B------:R-:W-:Y:S01]  /*0380*/  STG.E desc[UR4][R2.64], R5 ;  /* 0x0000000502007986 */ /* 0x000fe2000c101904 */
[----:B------:R-:W-:Y:S05]  /*0390*/  EXIT ;  /* 0x000000000000794d */ /* 0x000fea0003800000 */
.L_x_7:
[----:B------:R-:W-:-:S13]  /*03a0*/  ISETP.NE.AND P0, PT, R0, 0x6, PT ;  /* 0x000000060000780c */ /* 0x000fda0003f05270 */
[----:B------:R-:W-:Y:S05]  /*03b0*/  @!P0 BRA `(.L_x_9) ;  /* 0x0000000000188947 */ /* 0x000fea0003800000 */
[----:B------:R-:W1:Y:S02]  /*03c0*/  LDC.64 R2, c[0x0][0x380] ;  /* 0x0000e000ff027b82 */ /* 0x000e640000000a00 */
[----:B-1----:R-:W-:-:S05]  /*03d0*/  IMAD.WIDE R2, R5, 0x4, R2 ;  /* 0x0000000405027825 */ /* 0x002fca00078e0202 */
[----:B0-----:R-:W2:Y:S02]  /*03e0*/  LDG.E R5, desc[UR4][R2.64] ;  /* 0x0000000402057981 */ /* 0x001ea4000c1e1900 */
[----:B--2---:R-:W-:-:S05]  /*03f0*/  FADD R5, R5, 0.40000000596046447754 ;  /* 0x3ecccccd05057421 */ /* 0x004fca0000000000 */
[----:B------:R-:W-:Y:S01]  /*0400*/  STG.E desc[UR4][R2.64], R5 ;  /* 0x0000000502007986 */ /* 0x000fe2000c101904 */
[----:B------:R-:W-:Y:S05]  /*0410*/  EXIT ;  /* 0x000000000000794d */ /* 0x000fea0003800000 */
.L_x_9:
[----:B------:R-:W1:Y:S02]  /*0420*/  LDC.64 R2, c[0x0][0x380] ;  /* 0x0000e000ff027b82 */ /* 0x000e640000000a00 */
[----:B-1----:R-:W-:-:S05]  /*0430*/  IMAD.WIDE R2, R5, 0x4, R2 ;  /* 0x0000000405027825 */ /* 0x002fca00078e0202 */
[----:B0-----:R-:W2:Y:S02]  /*0440*/  LDG.E R5, desc[UR4][R2.64] ;  /* 0x0000000402057981 */ /* 0x001ea4000c1e1900 */
[----:B--2---:R-:W-:-:S05]  /*0450*/  FADD R5, R5, 0.30000001192092895508 ;  /* 0x3e99999a05057421 */ /* 0x004fca0000000000 */
[----:B------:R-:W-:Y:S01]  /*0460*/  STG.E desc[UR4][R2.64], R5 ;  /* 0x0000000502007986 */ /* 0x000fe2000c101904 */
[----:B------:R-:W-:Y:S05]  /*0470*/  EXIT ;  /* 0x000000000000794d */ /* 0x000fea0003800000 */
.L_x_10:
        /* <DEDUP_REMOVED lines=16> */
.L_x_16:


//--------------------- .text._Z15warp_divergencePfi --------------------------
	.section	.text._Z15warp_divergencePfi,"ax",@progbits
	.align	128
        .global         _Z15warp_divergencePfi
        .type           _Z15warp_divergencePfi,@function
        .size           _Z15warp_divergencePfi,(.L_x_17 - _Z15warp_divergencePfi)
        .other          _Z15warp_divergencePfi,@"STO_CUDA_ENTRY STV_DEFAULT"
_Z15warp_divergencePfi:
.text._Z15warp_divergencePfi:
        /* <DEDUP_REMOVED lines=10> */
[----:B------:R-:W-:-:S13]  /*00a0*/  ISETP.NE.U32.AND P0, PT, R0, 0x1, PT ;  /* 0x000000010000780c */ /* 0x000fda0003f05070 */
[----:B------:R-:W-:Y:S05]  /*00b0*/  @!P0 BRA `(.L_x_11) ;  /* 0x0000000000188947 */ /* 0x000fea0003800000 */
[----:B------:R-:W1:Y:S02]  /*00c0*/  LDC.64 R2, c[0x0][0x380] ;  /* 0x0000e000ff027b82 */ /* 0x000e640000000a00 */
[----:B-1----:R-:W-:-:S05]  /*00d0*/  IMAD.WIDE R2, R5, 0x4, R2 ;  /* 0x0000000405027825 */ /* 0x002fca00078e0202 */
[----:B0-----:R-:W2:Y:S02]  /*00e0*/  LDG.E R0, desc[UR4][R2.64] ;  /* 0x0000000402007981 */ /* 0x001ea4000c1e1900 */
[----:B--2---:R-:W-:-:S05]  /*00f0*/  FADD R5, R0, R0 ;  /* 0x0000000000057221 */ /* 0x004fca0000000000 */
[----:B------:R-:W-:Y:S01]  /*0100*/  STG.E desc[UR4][R2.64], R5 ;  /* 0x0000000502007986 */ /* 0x000fe2000c101904 */
[----:B------:R-:W-:Y:S05]  /*0110*/  EXIT ;  /* 0x000000000000794d */ /* 0x000fea0003800000 */
.L_x_11:
[----:B------:R-:W1:Y:S02]  /*0120*/  LDC.64 R2, c[0x0][0x380] ;  /* 0x0000e000ff027b82 */ /* 0x000e640000000a00 */
[----:B-1----:R-:W-:-:S05]  /*0130*/  IMAD.WIDE R2, R5, 0x4, R2 ;  /* 0x0000000405027825 */ /* 0x002fca00078e0202 */
[----:B0-----:R-:W2:Y:S02]  /*0140*/  LDG.E R5, desc[UR4][R2.64] ;  /* 0x0000000402057981 */ /* 0x001ea4000c1e1900 */
[----:B--2---:R-:W-:-:S05]  /*0150*/  FADD R5, R5, 1 ;  /* 0x3f80000005057421 */ /* 0x004fca0000000000 */
[----:B------:R-:W-:Y:S01]  /*0160*/  STG.E desc[UR4][R2.64], R5 ;  /* 0x0000000502007986 */ /* 0x000fe2000c101904 */
[----:B------:R-:W-:Y:S05]  /*0170*/  EXIT ;  /* 0x000000000000794d */ /* 0x000fea0003800000 */
.L_x_12:
        /* <DEDUP_REMOVED lines=16> */
.L_x_17:


//--------------------- .text._Z13no_divergencePfi --------------------------
	.section	.text._Z13no_divergencePfi,"ax",@progbits
	.align	128
        .global         _Z13no_divergencePfi
        .type           _Z13no_divergencePfi,@function
        .size           _Z13no_divergencePfi,(.L_x_18 - _Z13no_divergencePfi)
        .other          _Z13no_divergencePfi,@"STO_CUDA_ENTRY STV_DEFAULT"
_Z13no_divergencePfi:
.text._Z13no_divergencePfi:
        /* <DEDUP_REMOVED lines=12> */
[----:B------:R-:W-:-:S05]  /*00c0*/  HFMA2 R5, -RZ, RZ, 2, 0 ;  /* 0x40000000ff057431 */ /* 0x000fca00000001ff */
[----:B--2---:R-:W-:-:S05]  /*00d0*/  FFMA R5, R0, R5, 1 ;  /* 0x3f80000000057423 */ /* 0x004fca0000000005 */
[----:B------:R-:W-:Y:S01]  /*00e0*/  STG.E desc[UR4][R2.64], R5 ;  /* 0x0000000502007986 */ /* 0x000fe2000c101904 */
[----:B------:R-:W-:Y:S05]  /*00f0*/  EXIT ;  /* 0x000000000000794d */ /* 0x000fea0003800000 */
.L_x_13:
        /* <DEDUP_REMOVED lines=16> */
.L_x_18:


//--------------------- .nv.shared.reserved.0     --------------------------
	.section	.nv.shared.reserved.0,"aw",@nobits
	.weak		__nv_reservedSMEM_offset_0_alias
	.size		__nv_reservedSMEM_offset_0_alias, 0, 64
	.other		__nv_reservedSMEM_offset_0_alias,@"STO_CUDA_RESERVED_SHARED STV_DEFAULT"
__nv_reservedSMEM_offset_0_alias:
	.zero		0
	.zero		64


//--------------------- .nv.constant0._Z17predicated_kernelPfi --------------------------
	.section	.nv.constant0._Z17predicated_kernelPfi,"a",@progbits
	.sectionflags	@""
	.align	4
.nv.constant0._Z17predicated_kernelPfi:
	.zero		908


//--------------------- .nv.constant0._Z16block_divergencePfi --------------------------
	.section	.nv.constant0._Z16block_divergencePfi,"a",@progbits
	.sectionflags	@""
	.align	4
.nv.constant0._Z16block_divergencePfi:
	.zero		908


//--------------------- .nv.constant0._Z17severe_divergencePfi --------------------------
	.section	.nv.constant0._Z17severe_divergencePfi,"a",@progbits
	.sectionflags	@""
	.align	4
.nv.constant0._Z17severe_divergencePfi:
	.zero		908


//--------------------- .nv.constant0._Z15warp_divergencePfi --------------------------
	.section	.nv.constant0._Z15warp_divergencePfi,"a",@progbits
	.sectionflags	@""
	.align	4
.nv.constant0._Z15warp_divergencePfi:
	.zero		908


//--------------------- .nv.constant0._Z13no_divergencePfi --------------------------
	.section	.nv.constant0._Z13no_divergencePfi,"a",@progbits
	.sectionflags	@""
	.align	4
.nv.constant0._Z13no_divergencePfi:
	.zero		908


//--------------------- SYMBOLS --------------------------

	.type		.nv.reservedSmem.offset0,@object
	.size		.nv.reservedSmem.offset0,0x4
